//
// Generated by NVIDIA NVVM Compiler
//
// Compiler Build ID: CL-36424714
// Cuda compilation tools, release 13.0, V13.0.88
// Based on NVVM 20.0.0
//

.version 9.0
.target sm_100
.address_size 64

	// .globl	_Z10vector_sumPxS_S_

.visible .entry _Z10vector_sumPxS_S_(
	.param .u64 .ptr .align 1 _Z10vector_sumPxS_S__param_0,
	.param .u64 .ptr .align 1 _Z10vector_sumPxS_S__param_1,
	.param .u64 .ptr .align 1 _Z10vector_sumPxS_S__param_2
)
{
	.reg .pred 	%p<2>;
	.reg .b32 	%r<5>;
	.reg .b64 	%rd<14>;

	ld.param.u64 	%rd1, [_Z10vector_sumPxS_S__param_0];
	ld.param.u64 	%rd2, [_Z10vector_sumPxS_S__param_1];
	ld.param.u64 	%rd3, [_Z10vector_sumPxS_S__param_2];
	mov.u32 	%r2, %ctaid.x;
	mov.u32 	%r3, %ntid.x;
	mov.u32 	%r4, %tid.x;
	mad.lo.s32 	%r1, %r2, %r3, %r4;
	setp.gt.s32 	%p1, %r1, 2097151;
	@%p1 bra 	$L__BB0_2;
	cvta.to.global.u64 	%rd4, %rd1;
	cvta.to.global.u64 	%rd5, %rd2;
	cvta.to.global.u64 	%rd6, %rd3;
	mul.wide.s32 	%rd7, %r1, 8;
	add.s64 	%rd8, %rd4, %rd7;
	ld.global.u64 	%rd9, [%rd8];
	add.s64 	%rd10, %rd5, %rd7;
	ld.global.u64 	%rd11, [%rd10];
	add.s64 	%rd12, %rd11, %rd9;
	add.s64 	%rd13, %rd6, %rd7;
	st.global.u64 	[%rd13], %rd12;
$L__BB0_2:
	ret;

}


// ===== COMPILED SASS (sm_100) =====

	.target	sm_100

	.elftype	@"ET_EXEC"


//--------------------- .note.nv.tkinfo           --------------------------
	.section	.note.nv.tkinfo,"",@"SHT_NOTE"
	.sectionflags	@"SHF_NOTE_NV_TKINFO"
	.tkinfo
        /*0018*/ 	.word	0x00000002
        /*0030*/ 	.string	""
        /*0030*/ 	.string	"ptxas"
        /*0030*/ 	.string	"Cuda compilation tools, release 13.0, V13.0.88"
        /*0030*/ 	.string	"Build cuda_13.0.r13.0/compiler.36424714_0"
        /*0030*/ 	.string	"-arch sm_100 -m 64 "



//--------------------- .note.nv.cuinfo           --------------------------
	.section	.note.nv.cuinfo,"",@"SHT_NOTE"
	.sectionflags	@"SHF_NOTE_NV_CUINFO"
        /*0018*/ 	.short	0x0002
        /*001a*/ 	.short	0x0064
        /*001c*/ 	.short	0x0082
	.zero		2


//--------------------- .nv.info                  --------------------------
	.section	.nv.info,"",@"SHT_CUDA_INFO"
	.align	4


	//----- nvinfo : EIATTR_REGCOUNT
	.align		4
        /*0000*/ 	.byte	0x04, 0x2f
        /*0002*/ 	.short	(.L_1 - .L_0)
	.align		4
.L_0:
        /*0004*/ 	.word	index@(_Z10vector_sumPxS_S_)
        /*0008*/ 	.word	0x0000000e


	//----- nvinfo : EIATTR_FRAME_SIZE
	.align		4
.L_1:
        /*000c*/ 	.byte	0x04, 0x11
        /*000e*/ 	.short	(.L_3 - .L_2)
	.align		4
.L_2:
        /*0010*/ 	.word	index@(_Z10vector_sumPxS_S_)
        /*0014*/ 	.word	0x00000000


	//----- nvinfo : EIATTR_MIN_STACK_SIZE
	.align		4
.L_3:
        /*0018*/ 	.byte	0x04, 0x12
        /*001a*/ 	.short	(.L_5 - .L_4)
	.align		4
.L_4:
        /*001c*/ 	.word	index@(_Z10vector_sumPxS_S_)
        /*0020*/ 	.word	0x00000000
.L_5:


//--------------------- .nv.compat                --------------------------
	.section	.nv.compat,"",@"SHT_CUDA_COMPAT_INFO"
	.align	4
        /*0000*/ 	.byte	0x02, 0x09, 0x00, 0x00, 0x02, 0x02, 0x01, 0x00, 0x02, 0x05, 0x05, 0x00, 0x03, 0x07, 0x01, 0x01
        /*0010*/ 	.byte	0x02, 0x03, 0x00, 0x00, 0x02, 0x06, 0x01, 0x00, 0x04, 0x0b, 0x08, 0x00, 0x09, 0x00, 0x00, 0x00
        /*0020*/ 	.byte	0x00, 0x00, 0x00, 0x00


//--------------------- .nv.info._Z10vector_sumPxS_S_ --------------------------
	.section	.nv.info._Z10vector_sumPxS_S_,"",@"SHT_CUDA_INFO"
	.sectionflags	@""
	.align	4


	//----- nvinfo : EIATTR_CUDA_API_VERSION
	.align		4
        /*0000*/ 	.byte	0x04, 0x37
        /*0002*/ 	.short	(.L_7 - .L_6)
.L_6:
        /*0004*/ 	.word	0x00000082


	//----- nvinfo : EIATTR_KPARAM_INFO
	.align		4
.L_7:
        /*0008*/ 	.byte	0x04, 0x17
        /*000a*/ 	.short	(.L_9 - .L_8)
.L_8:
        /*000c*/ 	.word	0x00000000
        /*0010*/ 	.short	0x0002
        /*0012*/ 	.short	0x0010
        /*0014*/ 	.byte	0x00, 0xf5, 0x21, 0x00


	//----- nvinfo : EIATTR_KPARAM_INFO
	.align		4
.L_9:
        /*0018*/ 	.byte	0x04, 0x17
        /*001a*/ 	.short	(.L_11 - .L_10)
.L_10:
        /*001c*/ 	.word	0x00000000
        /*0020*/ 	.short	0x0001
        /*0022*/ 	.short	0x0008
        /*0024*/ 	.byte	0x00, 0xf5, 0x21, 0x00


	//----- nvinfo : EIATTR_KPARAM_INFO
	.align		4
.L_11:
        /*0028*/ 	.byte	0x04, 0x17
        /*002a*/ 	.short	(.L_13 - .L_12)
.L_12:
        /*002c*/ 	.word	0x00000000
        /*0030*/ 	.short	0x0000
        /*0032*/ 	.short	0x0000
        /*0034*/ 	.byte	0x00, 0xf5, 0x21, 0x00


	//----- nvinfo : EIATTR_SPARSE_MMA_MASK
	.align		4
.L_13:
        /*0038*/ 	.byte	0x03, 0x50
        /*003a*/ 	.short	0x0000


	//----- nvinfo : EIATTR_MAXREG_COUNT
	.align		4
        /*003c*/ 	.byte	0x03, 0x1b
        /*003e*/ 	.short	0x00ff


	//----- nvinfo : EIATTR_MERCURY_ISA_VERSION
	.align		4
        /*0040*/ 	.byte	0x03, 0x5f
        /*0042*/ 	.short	0x0101


	//----- nvinfo : EIATTR_VRC_CTA_INIT_COUNT
	.align		4
        /*0044*/ 	.byte	0x02, 0x4a
	.zero		1
	.zero		1


	//----- nvinfo : EIATTR_EXIT_INSTR_OFFSETS
	.align		4
        /*0048*/ 	.byte	0x04, 0x1c
        /*004a*/ 	.short	(.L_15 - .L_14)


	//   ....[0]....
.L_14:
        /*004c*/ 	.word	0x00000060


	//   ....[1]....
        /*0050*/ 	.word	0x00000130


	//----- nvinfo : EIATTR_CBANK_PARAM_SIZE
	.align		4
.L_15:
        /*0054*/ 	.byte	0x03, 0x19
        /*0056*/ 	.short	0x0018


	//----- nvinfo : EIATTR_PARAM_CBANK
	.align		4
        /*0058*/ 	.byte	0x04, 0x0a
        /*005a*/ 	.short	(.L_17 - .L_16)
	.align		4
.L_16:
        /*005c*/ 	.word	index@(.nv.constant0._Z10vector_sumPxS_S_)
        /*0060*/ 	.short	0x0380
        /*0062*/ 	.short	0x0018


	//----- nvinfo : EIATTR_SW_WAR
	.align		4
.L_17:
        /*0064*/ 	.byte	0x04, 0x36
        /*0066*/ 	.short	(.L_19 - .L_18)
.L_18:
        /*0068*/ 	.word	0x00000008
.L_19:


//--------------------- .nv.callgraph             --------------------------
	.section	.nv.callgraph,"",@"SHT_CUDA_CALLGRAPH"
	.align	4
	.sectionentsize	8
	.align		4
        /*0000*/ 	.word	0x00000000
	.align		4
        /*0004*/ 	.word	0xffffffff
	.align		4
        /*0008*/ 	.word	0x00000000
	.align		4
        /*000c*/ 	.word	0xfffffffe
	.align		4
        /*0010*/ 	.word	0x00000000
	.align		4
        /*0014*/ 	.word	0xfffffffd
	.align		4
        /*0018*/ 	.word	0x00000000
	.align		4
        /*001c*/ 	.word	0xfffffffc


//--------------------- .text._Z10vector_sumPxS_S_ --------------------------
	.section	.text._Z10vector_sumPxS_S_,"ax",@progbits
	.align	128
        .global         _Z10vector_sumPxS_S_
        .type           _Z10vector_sumPxS_S_,@function
        .size           _Z10vector_sumPxS_S_,(.L_x_1 - _Z10vector_sumPxS_S_)
        .other          _Z10vector_sumPxS_S_,@"STO_CUDA_ENTRY STV_DEFAULT"
_Z10vector_sumPxS_S_:
.text._Z10vector_sumPxS_S_:
[----:B------:R-:W-:Y:S01]  /*0000*/  LDC R1, c[0x0][0x37c] ;  /* 0x0000df00ff017b82 */ /* 0x000fe20000000800 */
[----:B------:R-:W0:Y:S07]  /*0010*/  S2R R0, SR_TID.X ;  /* 0x0000000000007919 */ /* 0x000e2e0000002100 */
[----:B------:R-:W0:Y:S08]  /*0020*/  S2UR UR4, SR_CTAID.X ;  /* 0x00000000000479c3 */ /* 0x000e300000002500 */
[----:B------:R-:W0:Y:S02]  /*0030*/  LDC R11, c[0x0][0x360] ;  /* 0x0000d800ff0b7b82 */ /* 0x000e240000000800 */
[----:B0-----:R-:W-:-:S05]  /*0040*/  IMAD R11, R11, UR4, R0 ;  /* 0x000000040b0b7c24 */ /* 0x001fca000f8e0200 */
[----:B------:R-:W-:-:S13]  /*0050*/  ISETP.GT.AND P0, PT, R11, 0x1fffff, PT ;  /* 0x001fffff0b00780c */ /* 0x000fda0003f04270 */
[----:B------:R-:W-:Y:S05]  /*0060*/  @P0 EXIT ;  /* 0x000000000000094d */ /* 0x000fea0003800000 */
[----:B------:R-:W0:Y:S01]  /*0070*/  LDC.64 R2, c[0x0][0x380] ;  /* 0x0000e000ff027b82 */ /* 0x000e220000000a00 */
[----:B------:R-:W1:Y:S07]  /*0080*/  LDCU.64 UR4, c[0x0][0x358] ;  /* 0x00006b00ff0477ac */ /* 0x000e6e0008000a00 */
[----:B------:R-:W2:Y:S08]  /*0090*/  LDC.64 R4, c[0x0][0x388] ;  /* 0x0000e200ff047b82 */ /* 0x000eb00000000a00 */
[----:B------:R-:W3:Y:S01]  /*00a0*/  LDC.64 R6, c[0x0][0x390] ;  /* 0x0000e400ff067b82 */ /* 0x000ee20000000a00 */
[----:B0-----:R-:W-:-:S06]  /*00b0*/  IMAD.WIDE R2, R11, 0x8, R2 ;  /* 0x000000080b027825 */ /* 0x001fcc00078e0202 */
[----:B-1----:R-:W4:Y:S01]  /*00c0*/  LDG.E.64 R2, desc[UR4][R2.64] ;  /* 0x0000000402027981 */ /* 0x002f22000c1e1b00 */
[----:B--2---:R-:W-:-:S06]  /*00d0*/  IMAD.WIDE R4, R11, 0x8, R4 ;  /* 0x000000080b047825 */ /* 0x004fcc00078e0204 */
[----:B------:R-:W4:Y:S01]  /*00e0*/  LDG.E.64 R4, desc[UR4][R4.64] ;  /* 0x0000000404047981 */ /* 0x000f22000c1e1b00 */
[----:B---3--:R-:W-:Y:S01]  /*00f0*/  IMAD.WIDE R6, R11, 0x8, R6 ;  /* 0x000000080b067825 */ /* 0x008fe200078e0206 */
[----:B----4-:R-:W-:-:S04]  /*0100*/  IADD3 R8, P0, PT, R2, R4, RZ ;  /* 0x0000000402087210 */ /* 0x010fc80007f1e0ff */
[----:B------:R-:W-:-:S05]  /*0110*/  IADD3.X R9, PT, PT, R3, R5, RZ, P0, !PT ;  /* 0x0000000503097210 */ /* 0x000fca00007fe4ff */
[----:B------:R-:W-:Y:S01]  /*0120*/  STG.E.64 desc[UR4][R6.64], R8 ;  /* 0x0000000806007986 */ /* 0x000fe2000c101b04 */
[----:B------:R-:W-:Y:S05]  /*0130*/  EXIT ;  /* 0x000000000000794d */ /* 0x000fea0003800000 */
.L_x_0:
[----:B------:R-:W-:-:S00]  /*0140*/  BRA `(.L_x_0) ;  /* 0xfffffffc00fc7947 */ /* 0x000fc0000383ffff */
[----:B------:R-:W-:-:S00]  /*0150*/  NOP ;  /* 0x0000000000007918 */ /* 0x000fc00000000000 */
        /* <DEDUP_REMOVED lines=10> */
.L_x_1:


//--------------------- .nv.shared.reserved.0     --------------------------
	.section	.nv.shared.reserved.0,"aw",@nobits
	.weak		__nv_reservedSMEM_offset_0_alias
	.size		__nv_reservedSMEM_offset_0_alias, 0, 64
	.other		__nv_reservedSMEM_offset_0_alias,@"STO_CUDA_RESERVED_SHARED STV_DEFAULT"
__nv_reservedSMEM_offset_0_alias:
	.zero		0
	.zero		64


//--------------------- .nv.constant0._Z10vector_sumPxS_S_ --------------------------
	.section	.nv.constant0._Z10vector_sumPxS_S_,"a",@progbits
	.sectionflags	@""
	.align	4
.nv.constant0._Z10vector_sumPxS_S_:
	.zero		920


//--------------------- SYMBOLS --------------------------

	.type		.nv.reservedSmem.offset0,@object
	.size		.nv.reservedSmem.offset0,0x4
